//
// Generated by NVIDIA NVVM Compiler
//
// Compiler Build ID: CL-36424714
// Cuda compilation tools, release 13.0, V13.0.88
// Based on NVVM 20.0.0
//

.version 9.0
.target sm_100
.address_size 64

	// .globl	_Z10matrixInitPdd

.visible .entry _Z10matrixInitPdd(
	.param .u64 .ptr .align 1 _Z10matrixInitPdd_param_0,
	.param .f64 _Z10matrixInitPdd_param_1
)
{
	.reg .pred 	%p<2>;
	.reg .b32 	%r<5>;
	.reg .b64 	%rd<7>;
	.reg .b64 	%fd<2>;

	ld.param.u64 	%rd4, [_Z10matrixInitPdd_param_0];
	ld.param.f64 	%fd1, [_Z10matrixInitPdd_param_1];
	cvta.to.global.u64 	%rd5, %rd4;
	add.s64 	%rd6, %rd5, 128;
	mov.b32 	%r4, 0;
$L__BB0_1:
	st.global.f64 	[%rd6+-128], %fd1;
	st.global.f64 	[%rd6+-120], %fd1;
	st.global.f64 	[%rd6+-112], %fd1;
	st.global.f64 	[%rd6+-104], %fd1;
	st.global.f64 	[%rd6+-96], %fd1;
	st.global.f64 	[%rd6+-88], %fd1;
	st.global.f64 	[%rd6+-80], %fd1;
	st.global.f64 	[%rd6+-72], %fd1;
	st.global.f64 	[%rd6+-64], %fd1;
	st.global.f64 	[%rd6+-56], %fd1;
	st.global.f64 	[%rd6+-48], %fd1;
	st.global.f64 	[%rd6+-40], %fd1;
	st.global.f64 	[%rd6+-32], %fd1;
	st.global.f64 	[%rd6+-24], %fd1;
	st.global.f64 	[%rd6+-16], %fd1;
	st.global.f64 	[%rd6+-8], %fd1;
	st.global.f64 	[%rd6], %fd1;
	st.global.f64 	[%rd6+8], %fd1;
	st.global.f64 	[%rd6+16], %fd1;
	st.global.f64 	[%rd6+24], %fd1;
	st.global.f64 	[%rd6+32], %fd1;
	st.global.f64 	[%rd6+40], %fd1;
	st.global.f64 	[%rd6+48], %fd1;
	st.global.f64 	[%rd6+56], %fd1;
	st.global.f64 	[%rd6+64], %fd1;
	st.global.f64 	[%rd6+72], %fd1;
	st.global.f64 	[%rd6+80], %fd1;
	st.global.f64 	[%rd6+88], %fd1;
	st.global.f64 	[%rd6+96], %fd1;
	st.global.f64 	[%rd6+104], %fd1;
	st.global.f64 	[%rd6+112], %fd1;
	st.global.f64 	[%rd6+120], %fd1;
	add.s32 	%r4, %r4, 32;
	add.s64 	%rd6, %rd6, 256;
	setp.ne.s32 	%p1, %r4, 1860000;
	@%p1 bra 	$L__BB0_1;
	ret;

}
	// .globl	_Z9matrixAddPdS_S_
.visible .entry _Z9matrixAddPdS_S_(
	.param .u64 .ptr .align 1 _Z9matrixAddPdS_S__param_0,
	.param .u64 .ptr .align 1 _Z9matrixAddPdS_S__param_1,
	.param .u64 .ptr .align 1 _Z9matrixAddPdS_S__param_2
)
{
	.reg .pred 	%p<7>;
	.reg .b32 	%r<30>;
	.reg .b64 	%rd<25>;
	.reg .b64 	%fd<16>;

	ld.param.u64 	%rd4, [_Z9matrixAddPdS_S__param_0];
	ld.param.u64 	%rd5, [_Z9matrixAddPdS_S__param_1];
	ld.param.u64 	%rd6, [_Z9matrixAddPdS_S__param_2];
	cvta.to.global.u64 	%rd1, %rd6;
	cvta.to.global.u64 	%rd2, %rd5;
	cvta.to.global.u64 	%rd3, %rd4;
	mov.u32 	%r12, %ctaid.x;
	mov.u32 	%r13, %ntid.x;
	mov.u32 	%r14, %tid.x;
	mad.lo.s32 	%r28, %r12, %r13, %r14;
	mov.u32 	%r15, %nctaid.x;
	mul.lo.s32 	%r2, %r13, %r15;
	setp.gt.s32 	%p1, %r28, 1859999;
	@%p1 bra 	$L__BB1_7;
	add.s32 	%r16, %r28, %r2;
	max.s32 	%r17, %r16, 1860000;
	setp.lt.s32 	%p2, %r16, 1860000;
	selp.u32 	%r18, 1, 0, %p2;
	add.s32 	%r19, %r16, %r18;
	sub.s32 	%r20, %r17, %r19;
	div.u32 	%r21, %r20, %r2;
	add.s32 	%r3, %r21, %r18;
	and.b32  	%r22, %r3, 3;
	setp.eq.s32 	%p3, %r22, 3;
	@%p3 bra 	$L__BB1_4;
	add.s32 	%r23, %r3, 1;
	and.b32  	%r24, %r23, 3;
	neg.s32 	%r26, %r24;
$L__BB1_3:
	.pragma "nounroll";
	mul.wide.s32 	%rd7, %r28, 8;
	add.s64 	%rd8, %rd1, %rd7;
	add.s64 	%rd9, %rd2, %rd7;
	add.s64 	%rd10, %rd3, %rd7;
	ld.global.f64 	%fd1, [%rd10];
	ld.global.f64 	%fd2, [%rd9];
	add.f64 	%fd3, %fd1, %fd2;
	st.global.f64 	[%rd8], %fd3;
	add.s32 	%r28, %r28, %r2;
	add.s32 	%r26, %r26, 1;
	setp.ne.s32 	%p4, %r26, 0;
	@%p4 bra 	$L__BB1_3;
$L__BB1_4:
	setp.lt.u32 	%p5, %r3, 3;
	@%p5 bra 	$L__BB1_7;
	mul.wide.s32 	%rd15, %r2, 8;
	shl.b32 	%r25, %r2, 2;
$L__BB1_6:
	mul.wide.s32 	%rd11, %r28, 8;
	add.s64 	%rd12, %rd3, %rd11;
	ld.global.f64 	%fd4, [%rd12];
	add.s64 	%rd13, %rd2, %rd11;
	ld.global.f64 	%fd5, [%rd13];
	add.f64 	%fd6, %fd4, %fd5;
	add.s64 	%rd14, %rd1, %rd11;
	st.global.f64 	[%rd14], %fd6;
	add.s64 	%rd16, %rd12, %rd15;
	ld.global.f64 	%fd7, [%rd16];
	add.s64 	%rd17, %rd13, %rd15;
	ld.global.f64 	%fd8, [%rd17];
	add.f64 	%fd9, %fd7, %fd8;
	add.s64 	%rd18, %rd14, %rd15;
	st.global.f64 	[%rd18], %fd9;
	add.s64 	%rd19, %rd16, %rd15;
	ld.global.f64 	%fd10, [%rd19];
	add.s64 	%rd20, %rd17, %rd15;
	ld.global.f64 	%fd11, [%rd20];
	add.f64 	%fd12, %fd10, %fd11;
	add.s64 	%rd21, %rd18, %rd15;
	st.global.f64 	[%rd21], %fd12;
	add.s64 	%rd22, %rd19, %rd15;
	ld.global.f64 	%fd13, [%rd22];
	add.s64 	%rd23, %rd20, %rd15;
	ld.global.f64 	%fd14, [%rd23];
	add.f64 	%fd15, %fd13, %fd14;
	add.s64 	%rd24, %rd21, %rd15;
	st.global.f64 	[%rd24], %fd15;
	add.s32 	%r28, %r25, %r28;
	setp.lt.s32 	%p6, %r28, 1860000;
	@%p6 bra 	$L__BB1_6;
$L__BB1_7:
	ret;

}


// ===== COMPILED SASS (sm_100) =====

	.target	sm_100

	.elftype	@"ET_EXEC"


//--------------------- .note.nv.tkinfo           --------------------------
	.section	.note.nv.tkinfo,"",@"SHT_NOTE"
	.sectionflags	@"SHF_NOTE_NV_TKINFO"
	.tkinfo
        /*0018*/ 	.word	0x00000002
        /*0030*/ 	.string	""
        /*0030*/ 	.string	"ptxas"
        /*0030*/ 	.string	"Cuda compilation tools, release 13.0, V13.0.88"
        /*0030*/ 	.string	"Build cuda_13.0.r13.0/compiler.36424714_0"
        /*0030*/ 	.string	"-arch sm_100 -m 64 "



//--------------------- .note.nv.cuinfo           --------------------------
	.section	.note.nv.cuinfo,"",@"SHT_NOTE"
	.sectionflags	@"SHF_NOTE_NV_CUINFO"
        /*0018*/ 	.short	0x0002
        /*001a*/ 	.short	0x0064
        /*001c*/ 	.short	0x0082
	.zero		2


//--------------------- .nv.info                  --------------------------
	.section	.nv.info,"",@"SHT_CUDA_INFO"
	.align	4


	//----- nvinfo : EIATTR_REGCOUNT
	.align		4
        /*0000*/ 	.byte	0x04, 0x2f
        /*0002*/ 	.short	(.L_1 - .L_0)
	.align		4
.L_0:
        /*0004*/ 	.word	index@(_Z10matrixInitPdd)
        /*0008*/ 	.word	0x0000000a


	//----- nvinfo : EIATTR_FRAME_SIZE
	.align		4
.L_1:
        /*000c*/ 	.byte	0x04, 0x11
        /*000e*/ 	.short	(.L_3 - .L_2)
	.align		4
.L_2:
        /*0010*/ 	.word	index@(_Z10matrixInitPdd)
        /*0014*/ 	.word	0x00000000


	//----- nvinfo : EIATTR_REGCOUNT
	.align		4
.L_3:
        /*0018*/ 	.byte	0x04, 0x2f
        /*001a*/ 	.short	(.L_5 - .L_4)
	.align		4
.L_4:
        /*001c*/ 	.word	index@(_Z9matrixAddPdS_S_)
        /*0020*/ 	.word	0x0000001a


	//----- nvinfo : EIATTR_FRAME_SIZE
	.align		4
.L_5:
        /*0024*/ 	.byte	0x04, 0x11
        /*0026*/ 	.short	(.L_7 - .L_6)
	.align		4
.L_6:
        /*0028*/ 	.word	index@(_Z9matrixAddPdS_S_)
        /*002c*/ 	.word	0x00000000


	//----- nvinfo : EIATTR_MIN_STACK_SIZE
	.align		4
.L_7:
        /*0030*/ 	.byte	0x04, 0x12
        /*0032*/ 	.short	(.L_9 - .L_8)
	.align		4
.L_8:
        /*0034*/ 	.word	index@(_Z9matrixAddPdS_S_)
        /*0038*/ 	.word	0x00000000


	//----- nvinfo : EIATTR_MIN_STACK_SIZE
	.align		4
.L_9:
        /*003c*/ 	.byte	0x04, 0x12
        /*003e*/ 	.short	(.L_11 - .L_10)
	.align		4
.L_10:
        /*0040*/ 	.word	index@(_Z10matrixInitPdd)
        /*0044*/ 	.word	0x00000000
.L_11:


//--------------------- .nv.compat                --------------------------
	.section	.nv.compat,"",@"SHT_CUDA_COMPAT_INFO"
	.align	4
        /*0000*/ 	.byte	0x02, 0x09, 0x00, 0x00, 0x02, 0x02, 0x01, 0x00, 0x02, 0x05, 0x05, 0x00, 0x03, 0x07, 0x01, 0x01
        /*0010*/ 	.byte	0x02, 0x03, 0x00, 0x00, 0x02, 0x06, 0x01, 0x00, 0x04, 0x0b, 0x08, 0x00, 0x01, 0x00, 0x00, 0x00
        /*0020*/ 	.byte	0x00, 0x00, 0x00, 0x00


//--------------------- .nv.info._Z9matrixAddPdS_S_ --------------------------
	.section	.nv.info._Z9matrixAddPdS_S_,"",@"SHT_CUDA_INFO"
	.sectionflags	@""
	.align	4


	//----- nvinfo : EIATTR_CUDA_API_VERSION
	.align		4
        /*0000*/ 	.byte	0x04, 0x37
        /*0002*/ 	.short	(.L_13 - .L_12)
.L_12:
        /*0004*/ 	.word	0x00000082


	//----- nvinfo : EIATTR_KPARAM_INFO
	.align		4
.L_13:
        /*0008*/ 	.byte	0x04, 0x17
        /*000a*/ 	.short	(.L_15 - .L_14)
.L_14:
        /*000c*/ 	.word	0x00000000
        /*0010*/ 	.short	0x0002
        /*0012*/ 	.short	0x0010
        /*0014*/ 	.byte	0x00, 0xf5, 0x21, 0x00


	//----- nvinfo : EIATTR_KPARAM_INFO
	.align		4
.L_15:
        /*0018*/ 	.byte	0x04, 0x17
        /*001a*/ 	.short	(.L_17 - .L_16)
.L_16:
        /*001c*/ 	.word	0x00000000
        /*0020*/ 	.short	0x0001
        /*0022*/ 	.short	0x0008
        /*0024*/ 	.byte	0x00, 0xf5, 0x21, 0x00


	//----- nvinfo : EIATTR_KPARAM_INFO
	.align		4
.L_17:
        /*0028*/ 	.byte	0x04, 0x17
        /*002a*/ 	.short	(.L_19 - .L_18)
.L_18:
        /*002c*/ 	.word	0x00000000
        /*0030*/ 	.short	0x0000
        /*0032*/ 	.short	0x0000
        /*0034*/ 	.byte	0x00, 0xf5, 0x21, 0x00


	//----- nvinfo : EIATTR_SPARSE_MMA_MASK
	.align		4
.L_19:
        /*0038*/ 	.byte	0x03, 0x50
        /*003a*/ 	.short	0x0000


	//----- nvinfo : EIATTR_MAXREG_COUNT
	.align		4
        /*003c*/ 	.byte	0x03, 0x1b
        /*003e*/ 	.short	0x00ff


	//----- nvinfo : EIATTR_MERCURY_ISA_VERSION
	.align		4
        /*0040*/ 	.byte	0x03, 0x5f
        /*0042*/ 	.short	0x0101


	//----- nvinfo : EIATTR_VRC_CTA_INIT_COUNT
	.align		4
        /*0044*/ 	.byte	0x02, 0x4a
	.zero		1
	.zero		1


	//----- nvinfo : EIATTR_EXIT_INSTR_OFFSETS
	.align		4
        /*0048*/ 	.byte	0x04, 0x1c
        /*004a*/ 	.short	(.L_21 - .L_20)


	//   ....[0]....
.L_20:
        /*004c*/ 	.word	0x00000080


	//   ....[1]....
        /*0050*/ 	.word	0x00000390


	//   ....[2]....
        /*0054*/ 	.word	0x000005c0


	//----- nvinfo : EIATTR_CRS_STACK_SIZE
	.align		4
.L_21:
        /*0058*/ 	.byte	0x04, 0x1e
        /*005a*/ 	.short	(.L_23 - .L_22)
.L_22:
        /*005c*/ 	.word	0x00000000


	//----- nvinfo : EIATTR_CBANK_PARAM_SIZE
	.align		4
.L_23:
        /*0060*/ 	.byte	0x03, 0x19
        /*0062*/ 	.short	0x0018


	//----- nvinfo : EIATTR_PARAM_CBANK
	.align		4
        /*0064*/ 	.byte	0x04, 0x0a
        /*0066*/ 	.short	(.L_25 - .L_24)
	.align		4
.L_24:
        /*0068*/ 	.word	index@(.nv.constant0._Z9matrixAddPdS_S_)
        /*006c*/ 	.short	0x0380
        /*006e*/ 	.short	0x0018


	//----- nvinfo : EIATTR_SW_WAR
	.align		4
.L_25:
        /*0070*/ 	.byte	0x04, 0x36
        /*0072*/ 	.short	(.L_27 - .L_26)
.L_26:
        /*0074*/ 	.word	0x00000008
.L_27:


//--------------------- .nv.info._Z10matrixInitPdd --------------------------
	.section	.nv.info._Z10matrixInitPdd,"",@"SHT_CUDA_INFO"
	.sectionflags	@""
	.align	4


	//----- nvinfo : EIATTR_CUDA_API_VERSION
	.align		4
        /*0000*/ 	.byte	0x04, 0x37
        /*0002*/ 	.short	(.L_29 - .L_28)
.L_28:
        /*0004*/ 	.word	0x00000082


	//----- nvinfo : EIATTR_KPARAM_INFO
	.align		4
.L_29:
        /*0008*/ 	.byte	0x04, 0x17
        /*000a*/ 	.short	(.L_31 - .L_30)
.L_30:
        /*000c*/ 	.word	0x00000000
        /*0010*/ 	.short	0x0001
        /*0012*/ 	.short	0x0008
        /*0014*/ 	.byte	0x00, 0xf0, 0x21, 0x00


	//----- nvinfo : EIATTR_KPARAM_INFO
	.align		4
.L_31:
        /*0018*/ 	.byte	0x04, 0x17
        /*001a*/ 	.short	(.L_33 - .L_32)
.L_32:
        /*001c*/ 	.word	0x00000000
        /*0020*/ 	.short	0x0000
        /*0022*/ 	.short	0x0000
        /*0024*/ 	.byte	0x00, 0xf5, 0x21, 0x00


	//----- nvinfo : EIATTR_SPARSE_MMA_MASK
	.align		4
.L_33:
        /*0028*/ 	.byte	0x03, 0x50
        /*002a*/ 	.short	0x0000


	//----- nvinfo : EIATTR_MAXREG_COUNT
	.align		4
        /*002c*/ 	.byte	0x03, 0x1b
        /*002e*/ 	.short	0x00ff


	//----- nvinfo : EIATTR_MERCURY_ISA_VERSION
	.align		4
        /*0030*/ 	.byte	0x03, 0x5f
        /*0032*/ 	.short	0x0101


	//----- nvinfo : EIATTR_VRC_CTA_INIT_COUNT
	.align		4
        /*0034*/ 	.byte	0x02, 0x4a
	.zero		1
	.zero		1


	//----- nvinfo : EIATTR_EXIT_INSTR_OFFSETS
	.align		4
        /*0038*/ 	.byte	0x04, 0x1c
        /*003a*/ 	.short	(.L_35 - .L_34)


	//   ....[0]....
.L_34:
        /*003c*/ 	.word	0x00000b00


	//----- nvinfo : EIATTR_CBANK_PARAM_SIZE
	.align		4
.L_35:
        /*0040*/ 	.byte	0x03, 0x19
        /*0042*/ 	.short	0x0010


	//----- nvinfo : EIATTR_PARAM_CBANK
	.align		4
        /*0044*/ 	.byte	0x04, 0x0a
        /*0046*/ 	.short	(.L_37 - .L_36)
	.align		4
.L_36:
        /*0048*/ 	.word	index@(.nv.constant0._Z10matrixInitPdd)
        /*004c*/ 	.short	0x0380
        /*004e*/ 	.short	0x0010


	//----- nvinfo : EIATTR_SW_WAR
	.align		4
.L_37:
        /*0050*/ 	.byte	0x04, 0x36
        /*0052*/ 	.short	(.L_39 - .L_38)
.L_38:
        /*0054*/ 	.word	0x00000008
.L_39:


//--------------------- .nv.callgraph             --------------------------
	.section	.nv.callgraph,"",@"SHT_CUDA_CALLGRAPH"
	.align	4
	.sectionentsize	8
	.align		4
        /*0000*/ 	.word	0x00000000
	.align		4
        /*0004*/ 	.word	0xffffffff
	.align		4
        /*0008*/ 	.word	0x00000000
	.align		4
        /*000c*/ 	.word	0xfffffffe
	.align		4
        /*0010*/ 	.word	0x00000000
	.align		4
        /*0014*/ 	.word	0xfffffffd
	.align		4
        /*0018*/ 	.word	0x00000000
	.align		4
        /*001c*/ 	.word	0xfffffffc


//--------------------- .text._Z9matrixAddPdS_S_  --------------------------
	.section	.text._Z9matrixAddPdS_S_,"ax",@progbits
	.align	128
        .global         _Z9matrixAddPdS_S_
        .type           _Z9matrixAddPdS_S_,@function
        .size           _Z9matrixAddPdS_S_,(.L_x_7 - _Z9matrixAddPdS_S_)
        .other          _Z9matrixAddPdS_S_,@"STO_CUDA_ENTRY STV_DEFAULT"
_Z9matrixAddPdS_S_:
.text._Z9matrixAddPdS_S_:
[----:B------:R-:W-:Y:S01]  /*0000*/  LDC R1, c[0x0][0x37c] ;  /* 0x0000df00ff017b82 */ /* 0x000fe20000000800 */
[----:B------:R-:W0:Y:S07]  /*0010*/  S2R R3, SR_TID.X ;  /* 0x0000000000037919 */ /* 0x000e2e0000002100 */
[----:B------:R-:W0:Y:S08]  /*0020*/  S2UR UR4, SR_CTAID.X ;  /* 0x00000000000479c3 */ /* 0x000e300000002500 */
[----:B------:R-:W0:Y:S01]  /*0030*/  LDC R0, c[0x0][0x360] ;  /* 0x0000d800ff007b82 */ /* 0x000e220000000800 */
[----:B------:R-:W1:Y:S01]  /*0040*/  LDCU UR5, c[0x0][0x370] ;  /* 0x00006e00ff0577ac */ /* 0x000e620008000800 */
[----:B0-----:R-:W-:-:S02]  /*0050*/  IMAD R3, R0, UR4, R3 ;  /* 0x0000000400037c24 */ /* 0x001fc4000f8e0203 */
[----:B-1----:R-:W-:-:S03]  /*0060*/  IMAD R0, R0, UR5, RZ ;  /* 0x0000000500007c24 */ /* 0x002fc6000f8e02ff */
[----:B------:R-:W-:-:S13]  /*0070*/  ISETP.GT.AND P0, PT, R3, 0x1c619f, PT ;  /* 0x001c619f0300780c */ /* 0x000fda0003f04270 */
[----:B------:R-:W-:Y:S05]  /*0080*/  @P0 EXIT ;  /* 0x000000000000094d */ /* 0x000fea0003800000 */
[----:B------:R-:W0:Y:S01]  /*0090*/  I2F.U32.RP R8, R0 ;  /* 0x0000000000087306 */ /* 0x000e220000209000 */
[C---:B------:R-:W-:Y:S01]  /*00a0*/  IMAD.IADD R2, R0.reuse, 0x1, R3 ;  /* 0x0000000100027824 */ /* 0x040fe200078e0203 */
[----:B------:R-:W-:Y:S01]  /*00b0*/  IADD3 R9, PT, PT, RZ, -R0, RZ ;  /* 0x80000000ff097210 */ /* 0x000fe20007ffe0ff */
[----:B------:R-:W1:Y:S01]  /*00c0*/  LDCU.64 UR4, c[0x0][0x358] ;  /* 0x00006b00ff0477ac */ /* 0x000e620008000a00 */
[----:B------:R-:W-:Y:S01]  /*00d0*/  ISETP.NE.U32.AND P2, PT, R0, RZ, PT ;  /* 0x000000ff0000720c */ /* 0x000fe20003f45070 */
[----:B------:R-:W-:Y:S01]  /*00e0*/  BSSY.RECONVERGENT B0, `(.L_x_0) ;  /* 0x000002a000007945 */ /* 0x000fe20003800200 */
[C---:B------:R-:W-:Y:S02]  /*00f0*/  ISETP.GE.AND P0, PT, R2.reuse, 0x1c61a0, PT ;  /* 0x001c61a00200780c */ /* 0x040fe40003f06270 */
[----:B------:R-:W-:Y:S02]  /*0100*/  VIMNMX R7, PT, PT, R2, 0x1c61a0, !PT ;  /* 0x001c61a002077848 */ /* 0x000fe40007fe0100 */
[----:B------:R-:W-:-:S04]  /*0110*/  SEL R6, RZ, 0x1, P0 ;  /* 0x00000001ff067807 */ /* 0x000fc80000000000 */
[----:B------:R-:W-:Y:S01]  /*0120*/  IADD3 R7, PT, PT, R7, -R2, -R6 ;  /* 0x8000000207077210 */ /* 0x000fe20007ffe806 */
[----:B0-----:R-:W0:Y:S02]  /*0130*/  MUFU.RCP R8, R8 ;  /* 0x0000000800087308 */ /* 0x001e240000001000 */
[----:B0-----:R-:W-:-:S06]  /*0140*/  IADD3 R4, PT, PT, R8, 0xffffffe, RZ ;  /* 0x0ffffffe08047810 */ /* 0x001fcc0007ffe0ff */
[----:B------:R0:W2:Y:S02]  /*0150*/  F2I.FTZ.U32.TRUNC.NTZ R5, R4 ;  /* 0x0000000400057305 */ /* 0x0000a4000021f000 */
[----:B0-----:R-:W-:Y:S02]  /*0160*/  HFMA2 R4, -RZ, RZ, 0, 0 ;  /* 0x00000000ff047431 */ /* 0x001fe400000001ff */
[----:B--2---:R-:W-:-:S04]  /*0170*/  IMAD R9, R9, R5, RZ ;  /* 0x0000000509097224 */ /* 0x004fc800078e02ff */
[----:B------:R-:W-:-:S06]  /*0180*/  IMAD.HI.U32 R8, R5, R9, R4 ;  /* 0x0000000905087227 */ /* 0x000fcc00078e0004 */
[----:B------:R-:W-:-:S05]  /*0190*/  IMAD.HI.U32 R5, R8, R7, RZ ;  /* 0x0000000708057227 */ /* 0x000fca00078e00ff */
[----:B------:R-:W-:-:S05]  /*01a0*/  IADD3 R2, PT, PT, -R5, RZ, RZ ;  /* 0x000000ff05027210 */ /* 0x000fca0007ffe1ff */
[----:B------:R-:W-:-:S05]  /*01b0*/  IMAD R7, R0, R2, R7 ;  /* 0x0000000200077224 */ /* 0x000fca00078e0207 */
[----:B------:R-:W-:-:S13]  /*01c0*/  ISETP.GE.U32.AND P0, PT, R7, R0, PT ;  /* 0x000000000700720c */ /* 0x000fda0003f06070 */
[----:B------:R-:W-:Y:S01]  /*01d0*/  @P0 IMAD.IADD R7, R7, 0x1, -R0 ;  /* 0x0000000107070824 */ /* 0x000fe200078e0a00 */
[----:B------:R-:W-:-:S04]  /*01e0*/  @P0 IADD3 R5, PT, PT, R5, 0x1, RZ ;  /* 0x0000000105050810 */ /* 0x000fc80007ffe0ff */
[----:B------:R-:W-:-:S13]  /*01f0*/  ISETP.GE.U32.AND P1, PT, R7, R0, PT ;  /* 0x000000000700720c */ /* 0x000fda0003f26070 */
[----:B------:R-:W-:Y:S02]  /*0200*/  @P1 IADD3 R5, PT, PT, R5, 0x1, RZ ;  /* 0x0000000105051810 */ /* 0x000fe40007ffe0ff */
[----:B------:R-:W-:-:S05]  /*0210*/  @!P2 LOP3.LUT R5, RZ, R0, RZ, 0x33, !PT ;  /* 0x00000000ff05a212 */ /* 0x000fca00078e33ff */
[----:B------:R-:W-:-:S05]  /*0220*/  IMAD.IADD R2, R6, 0x1, R5 ;  /* 0x0000000106027824 */ /* 0x000fca00078e0205 */
[C---:B------:R-:W-:Y:S02]  /*0230*/  LOP3.LUT R4, R2.reuse, 0x3, RZ, 0xc0, !PT ;  /* 0x0000000302047812 */ /* 0x040fe400078ec0ff */
[----:B------:R-:W-:Y:S02]  /*0240*/  ISETP.GE.U32.AND P1, PT, R2, 0x3, PT ;  /* 0x000000030200780c */ /* 0x000fe40003f26070 */
[----:B------:R-:W-:-:S13]  /*0250*/  ISETP.NE.AND P0, PT, R4, 0x3, PT ;  /* 0x000000030400780c */ /* 0x000fda0003f05270 */
[----:B-1----:R-:W-:Y:S05]  /*0260*/  @!P0 BRA `(.L_x_1) ;  /* 0x0000000000448947 */ /* 0x002fea0003800000 */
[----:B------:R-:W0:Y:S01]  /*0270*/  LDC.64 R4, c[0x0][0x390] ;  /* 0x0000e400ff047b82 */ /* 0x000e220000000a00 */
[----:B------:R-:W-:-:S04]  /*0280*/  IADD3 R2, PT, PT, R2, 0x1, RZ ;  /* 0x0000000102027810 */ /* 0x000fc80007ffe0ff */
[----:B------:R-:W-:-:S03]  /*0290*/  LOP3.LUT R2, R2, 0x3, RZ, 0xc0, !PT ;  /* 0x0000000302027812 */ /* 0x000fc600078ec0ff */
[----:B------:R-:W1:Y:S01]  /*02a0*/  LDC.64 R6, c[0x0][0x380] ;  /* 0x0000e000ff067b82 */ /* 0x000e620000000a00 */
[----:B------:R-:W-:-:S07]  /*02b0*/  IADD3 R2, PT, PT, -R2, RZ, RZ ;  /* 0x000000ff02027210 */ /* 0x000fce0007ffe1ff */
[----:B------:R-:W2:Y:S02]  /*02c0*/  LDC.64 R8, c[0x0][0x388] ;  /* 0x0000e200ff087b82 */ /* 0x000ea40000000a00 */
.L_x_2:
[----:B--2---:R-:W-:-:S04]  /*02d0*/  IMAD.WIDE R12, R3, 0x8, R8 ;  /* 0x00000008030c7825 */ /* 0x004fc800078e0208 */
[C---:B-1----:R-:W-:Y:S02]  /*02e0*/  IMAD.WIDE R14, R3.reuse, 0x8, R6 ;  /* 0x00000008030e7825 */ /* 0x042fe400078e0206 */
[----:B------:R-:W2:Y:S04]  /*02f0*/  LDG.E.64 R12, desc[UR4][R12.64] ;  /* 0x000000040c0c7981 */ /* 0x000ea8000c1e1b00 */
[----:B------:R-:W2:Y:S01]  /*0300*/  LDG.E.64 R14, desc[UR4][R14.64] ;  /* 0x000000040e0e7981 */ /* 0x000ea2000c1e1b00 */
[----:B0--3--:R-:W-:Y:S01]  /*0310*/  IMAD.WIDE R10, R3, 0x8, R4 ;  /* 0x00000008030a7825 */ /* 0x009fe200078e0204 */
[----:B------:R-:W-:-:S03]  /*0320*/  IADD3 R3, PT, PT, R0, R3, RZ ;  /* 0x0000000300037210 */ /* 0x000fc60007ffe0ff */
[----:B------:R-:W-:-:S05]  /*0330*/  VIADD R2, R2, 0x1 ;  /* 0x0000000102027836 */ /* 0x000fca0000000000 */
[----:B------:R-:W-:Y:S01]  /*0340*/  ISETP.NE.AND P0, PT, R2, RZ, PT ;  /* 0x000000ff0200720c */ /* 0x000fe20003f05270 */
[----:B--2---:R-:W-:-:S07]  /*0350*/  DADD R16, R14, R12 ;  /* 0x000000000e107229 */ /* 0x004fce000000000c */
[----:B------:R3:W-:Y:S05]  /*0360*/  STG.E.64 desc[UR4][R10.64], R16 ;  /* 0x000000100a007986 */ /* 0x0007ea000c101b04 */
[----:B------:R-:W-:Y:S05]  /*0370*/  @P0 BRA `(.L_x_2) ;  /* 0xfffffffc00d40947 */ /* 0x000fea000383ffff */
.L_x_1:
[----:B------:R-:W-:Y:S05]  /*0380*/  BSYNC.RECONVERGENT B0 ;  /* 0x0000000000007941 */ /* 0x000fea0003800200 */
.L_x_0:
[----:B------:R-:W-:Y:S05]  /*0390*/  @!P1 EXIT ;  /* 0x000000000000994d */ /* 0x000fea0003800000 */
.L_x_3:
[----:B0-----:R-:W0:Y:S08]  /*03a0*/  LDC.64 R4, c[0x0][0x380] ;  /* 0x0000e000ff047b82 */ /* 0x001e300000000a00 */
[----:B------:R-:W3:Y:S08]  /*03b0*/  LDC.64 R6, c[0x0][0x388] ;  /* 0x0000e200ff067b82 */ /* 0x000ef00000000a00 */
[----:B------:R-:W1:Y:S01]  /*03c0*/  LDC.64 R8, c[0x0][0x390] ;  /* 0x0000e400ff087b82 */ /* 0x000e620000000a00 */
[----:B0-----:R-:W-:-:S05]  /*03d0*/  IMAD.WIDE R14, R3, 0x8, R4 ;  /* 0x00000008030e7825 */ /* 0x001fca00078e0204 */
[----:B------:R-:W2:Y:S01]  /*03e0*/  LDG.E.64 R4, desc[UR4][R14.64] ;  /* 0x000000040e047981 */ /* 0x000ea2000c1e1b00 */
[----:B---3--:R-:W-:-:S05]  /*03f0*/  IMAD.WIDE R16, R3, 0x8, R6 ;  /* 0x0000000803107825 */ /* 0x008fca00078e0206 */
[----:B------:R-:W2:Y:S01]  /*0400*/  LDG.E.64 R6, desc[UR4][R16.64] ;  /* 0x0000000410067981 */ /* 0x000ea2000c1e1b00 */
[----:B------:R-:W-:-:S04]  /*0410*/  IMAD.WIDE R10, R0, 0x8, R16 ;  /* 0x00000008000a7825 */ /* 0x000fc800078e0210 */
[----:B-1----:R-:W-:Y:S01]  /*0420*/  IMAD.WIDE R22, R3, 0x8, R8 ;  /* 0x0000000803167825 */ /* 0x002fe200078e0208 */
[----:B--2---:R-:W-:-:S03]  /*0430*/  DADD R4, R4, R6 ;  /* 0x0000000004047229 */ /* 0x004fc60000000006 */
[----:B------:R-:W-:-:S04]  /*0440*/  IMAD.WIDE R6, R0, 0x8, R14 ;  /* 0x0000000800067825 */ /* 0x000fc800078e020e */
[----:B------:R0:W-:Y:S04]  /*0450*/  STG.E.64 desc[UR4][R22.64], R4 ;  /* 0x0000000416007986 */ /* 0x0001e8000c101b04 */
[----:B------:R-:W2:Y:S04]  /*0460*/  LDG.E.64 R8, desc[UR4][R6.64] ;  /* 0x0000000406087981 */ /* 0x000ea8000c1e1b00 */
[----:B------:R-:W2:Y:S01]  /*0470*/  LDG.E.64 R12, desc[UR4][R10.64] ;  /* 0x000000040a0c7981 */ /* 0x000ea2000c1e1b00 */
[----:B------:R-:W-:-:S04]  /*0480*/  IMAD.WIDE R14, R0, 0x8, R6 ;  /* 0x00000008000e7825 */ /* 0x000fc800078e0206 */
[----:B------:R-:W-:Y:S01]  /*0490*/  IMAD.WIDE R18, R0, 0x8, R10 ;  /* 0x0000000800127825 */ /* 0x000fe200078e020a */
[----:B--2---:R-:W-:-:S03]  /*04a0*/  DADD R8, R8, R12 ;  /* 0x0000000008087229 */ /* 0x004fc6000000000c */
[----:B------:R-:W-:-:S05]  /*04b0*/  IMAD.WIDE R12, R0, 0x8, R22 ;  /* 0x00000008000c7825 */ /* 0x000fca00078e0216 */
[----:B------:R1:W-:Y:S04]  /*04c0*/  STG.E.64 desc[UR4][R12.64], R8 ;  /* 0x000000080c007986 */ /* 0x0003e8000c101b04 */
[----:B------:R-:W2:Y:S04]  /*04d0*/  LDG.E.64 R16, desc[UR4][R14.64] ;  /* 0x000000040e107981 */ /* 0x000ea8000c1e1b00 */
[----:B------:R-:W2:Y:S01]  /*04e0*/  LDG.E.64 R20, desc[UR4][R18.64] ;  /* 0x0000000412147981 */ /* 0x000ea2000c1e1b00 */
[----:B0-----:R-:W-:-:S04]  /*04f0*/  IMAD.WIDE R4, R0, 0x8, R12 ;  /* 0x0000000800047825 */ /* 0x001fc800078e020c */
[----:B------:R-:W-:-:S04]  /*0500*/  IMAD.WIDE R6, R0, 0x8, R14 ;  /* 0x0000000800067825 */ /* 0x000fc800078e020e */
[----:B------:R-:W-:Y:S01]  /*0510*/  IMAD.WIDE R10, R0, 0x8, R18 ;  /* 0x00000008000a7825 */ /* 0x000fe200078e0212 */
[----:B--2---:R-:W-:-:S07]  /*0520*/  DADD R16, R16, R20 ;  /* 0x0000000010107229 */ /* 0x004fce0000000014 */
[----:B------:R0:W-:Y:S04]  /*0530*/  STG.E.64 desc[UR4][R4.64], R16 ;  /* 0x0000001004007986 */ /* 0x0001e8000c101b04 */
[----:B------:R-:W2:Y:S04]  /*0540*/  LDG.E.64 R6, desc[UR4][R6.64] ;  /* 0x0000000406067981 */ /* 0x000ea8000c1e1b00 */
[----:B------:R-:W2:Y:S01]  /*0550*/  LDG.E.64 R10, desc[UR4][R10.64] ;  /* 0x000000040a0a7981 */ /* 0x000ea2000c1e1b00 */
[C---:B-1----:R-:W-:Y:S01]  /*0560*/  IMAD.WIDE R8, R0.reuse, 0x8, R4 ;  /* 0x0000000800087825 */ /* 0x042fe200078e0204 */
[----:B------:R-:W-:-:S04]  /*0570*/  LEA R3, R0, R3, 0x2 ;  /* 0x0000000300037211 */ /* 0x000fc800078e10ff */
[----:B------:R-:W-:Y:S01]  /*0580*/  ISETP.GE.AND P0, PT, R3, 0x1c61a0, PT ;  /* 0x001c61a00300780c */ /* 0x000fe20003f06270 */
[----:B--2---:R-:W-:-:S07]  /*0590*/  DADD R20, R6, R10 ;  /* 0x0000000006147229 */ /* 0x004fce000000000a */
[----:B------:R0:W-:Y:S05]  /*05a0*/  STG.E.64 desc[UR4][R8.64], R20 ;  /* 0x0000001408007986 */ /* 0x0001ea000c101b04 */
[----:B------:R-:W-:Y:S05]  /*05b0*/  @!P0 BRA `(.L_x_3) ;  /* 0xfffffffc00788947 */ /* 0x000fea000383ffff */
[----:B------:R-:W-:Y:S05]  /*05c0*/  EXIT ;  /* 0x000000000000794d */ /* 0x000fea0003800000 */
.L_x_4:
[----:B------:R-:W-:-:S00]  /*05d0*/  BRA `(.L_x_4) ;  /* 0xfffffffc00fc7947 */ /* 0x000fc0000383ffff */
[----:B------:R-:W-:-:S00]  /*05e0*/  NOP ;  /* 0x0000000000007918 */ /* 0x000fc00000000000 */
        /* <DEDUP_REMOVED lines=9> */
.L_x_7:


//--------------------- .text._Z10matrixInitPdd   --------------------------
	.section	.text._Z10matrixInitPdd,"ax",@progbits
	.align	128
        .global         _Z10matrixInitPdd
        .type           _Z10matrixInitPdd,@function
        .size           _Z10matrixInitPdd,(.L_x_8 - _Z10matrixInitPdd)
        .other          _Z10matrixInitPdd,@"STO_CUDA_ENTRY STV_DEFAULT"
_Z10matrixInitPdd:
.text._Z10matrixInitPdd:
[----:B------:R-:W-:Y:S01]  /*0000*/  LDC R1, c[0x0][0x37c] ;  /* 0x0000df00ff017b82 */ /* 0x000fe20000000800 */
[----:B------:R-:W0:Y:S07]  /*0010*/  LDCU.64 UR4, c[0x0][0x380] ;  /* 0x00007000ff0477ac */ /* 0x000e2e0008000a00 */
[----:B------:R-:W1:Y:S01]  /*0020*/  LDC.64 R4, c[0x0][0x388] ;  /* 0x0000e200ff047b82 */ /* 0x000e620000000a00 */
[----:B------:R-:W2:Y:S01]  /*0030*/  LDCU.64 UR6, c[0x0][0x358] ;  /* 0x00006b00ff0677ac */ /* 0x000ea20008000a00 */
[----:B0-----:R-:W-:-:S04]  /*0040*/  UIADD3 UR4, UP0, UPT, UR4, 0x80, URZ ;  /* 0x0000008004047890 */ /* 0x001fc8000ff1e0ff */
[----:B------:R-:W-:Y:S02]  /*0050*/  UIADD3.X UR5, UPT, UPT, URZ, UR5, URZ, UP0, !UPT ;  /* 0x00000005ff057290 */ /* 0x000fe400087fe4ff */
[----:B------:R-:W-:Y:S01]  /*0060*/  IMAD.U32 R0, RZ, RZ, UR4 ;  /* 0x00000004ff007e24 */ /* 0x000fe2000f8e00ff */
[----:B------:R-:W-:-:S03]  /*0070*/  UMOV UR4, URZ ;  /* 0x000000ff00047c82 */ /* 0x000fc60008000000 */
[----:B--2---:R-:W-:-:S07]  /*0080*/  MOV R7, UR5 ;  /* 0x0000000500077c02 */ /* 0x004fce0008000f00 */
.L_x_5:
[----:B0-----:R-:W-:Y:S01]  /*0090*/  IMAD.MOV.U32 R2, RZ, RZ, R0 ;  /* 0x000000ffff027224 */ /* 0x001fe200078e0000 */
[----:B------:R-:W-:Y:S01]  /*00a0*/  MOV R3, R7 ;  /* 0x0000000700037202 */ /* 0x000fe20000000f00 */
[----:B------:R-:W-:-:S03]  /*00b0*/  UIADD3 UR4, UPT, UPT, UR4, 0xa0, URZ ;  /* 0x000000a004047890 */ /* 0x000fc6000fffe0ff */
[----:B------:R-:W-:Y:S01]  /*00c0*/  IADD3 R0, P0, PT, R2, 0x500, RZ ;  /* 0x0000050002007810 */ /* 0x000fe20007f1e0ff */
[----:B-1----:R0:W-:Y:S01]  /*00d0*/  STG.E.64 desc[UR6][R2.64+-0x80], R4 ;  /* 0xffff800402007986 */ /* 0x0021e2000c101b06 */
[----:B------:R-:W-:-:S03]  /*00e0*/  UISETP.NE.AND UP0, UPT, UR4, 0x1c61a0, UPT ;  /* 0x001c61a00400788c */ /* 0x000fc6000bf05270 */
[----:B------:R0:W-:Y:S01]  /*00f0*/  STG.E.64 desc[UR6][R2.64+-0x78], R4 ;  /* 0xffff880402007986 */ /* 0x0001e2000c101b06 */
[----:B------:R-:W-:-:S03]  /*0100*/  IMAD.X R7, RZ, RZ, R3, P0 ;  /* 0x000000ffff077224 */ /* 0x000fc600000e0603 */
[----:B------:R0:W-:Y:S04]  /*0110*/  STG.E.64 desc[UR6][R2.64+-0x70], R4 ;  /* 0xffff900402007986 */ /* 0x0001e8000c101b06 */
        /* <DEDUP_REMOVED lines=156> */
[----:B------:R0:W-:Y:S01]  /*0ae0*/  STG.E.64 desc[UR6][R2.64+0x478], R4 ;  /* 0x0004780402007986 */ /* 0x0001e2000c101b06 */
[----:B------:R-:W-:Y:S05]  /*0af0*/  BRA.U UP0, `(.L_x_5) ;  /* 0xfffffff500647547 */ /* 0x000fea000b83ffff */
[----:B------:R-:W-:Y:S05]  /*0b00*/  EXIT ;  /* 0x000000000000794d */ /* 0x000fea0003800000 */
.L_x_6:
        /* <DEDUP_REMOVED lines=15> */
.L_x_8:


//--------------------- .nv.shared.reserved.0     --------------------------
	.section	.nv.shared.reserved.0,"aw",@nobits
	.weak		__nv_reservedSMEM_offset_0_alias
	.size		__nv_reservedSMEM_offset_0_alias, 0, 64
	.other		__nv_reservedSMEM_offset_0_alias,@"STO_CUDA_RESERVED_SHARED STV_DEFAULT"
__nv_reservedSMEM_offset_0_alias:
	.zero		0
	.zero		64


//--------------------- .nv.constant0._Z9matrixAddPdS_S_ --------------------------
	.section	.nv.constant0._Z9matrixAddPdS_S_,"a",@progbits
	.sectionflags	@""
	.align	4
.nv.constant0._Z9matrixAddPdS_S_:
	.zero		920


//--------------------- .nv.constant0._Z10matrixInitPdd --------------------------
	.section	.nv.constant0._Z10matrixInitPdd,"a",@progbits
	.sectionflags	@""
	.align	4
.nv.constant0._Z10matrixInitPdd:
	.zero		912


//--------------------- SYMBOLS --------------------------

	.type		.nv.reservedSmem.offset0,@object
	.size		.nv.reservedSmem.offset0,0x4
